	.headerflags	@"EF_CUDA_TEXMODE_UNIFIED EF_CUDA_64BIT_ADDRESS EF_CUDA_ACCELERATORS EF_CUDA_SM90 EF_CUDA_VIRTUAL_SM(EF_CUDA_SM90)"
	.elftype	@"ET_EXEC"


//--------------------- .nv.info                  --------------------------
	.section	.nv.info,"",@"SHT_CUDA_INFO"
	.align	4


	//----- nvinfo : EIATTR_REGCOUNT
	.align		4
        /*0000*/ 	.byte	0x04, 0x2f
        /*0002*/ 	.short	(.L_1 - .L_0)
	.align		4
.L_0:
        /*0004*/ 	.word	index@(triton_poi_fused_convolution_hardtanh_hardtanh_backward_17)
        /*0008*/ 	.word	0x0000000e


	//----- nvinfo : EIATTR_MIN_STACK_SIZE
	.align		4
.L_1:
        /*000c*/ 	.byte	0x04, 0x12
        /*000e*/ 	.short	(.L_3 - .L_2)
	.align		4
.L_2:
        /*0010*/ 	.word	index@(triton_poi_fused_convolution_hardtanh_hardtanh_backward_17)
        /*0014*/ 	.word	0x00000000


	//----- nvinfo : EIATTR_FRAME_SIZE
	.align		4
.L_3:
        /*0018*/ 	.byte	0x04, 0x11
        /*001a*/ 	.short	(.L_5 - .L_4)
	.align		4
.L_4:
        /*001c*/ 	.word	index@(triton_poi_fused_convolution_hardtanh_hardtanh_backward_17)
        /*0020*/ 	.word	0x00000000


	//----- nvinfo : EIATTR_MIN_STACK_SIZE
	.align		4
.L_5:
        /*0024*/ 	.byte	0x04, 0x12
        /*0026*/ 	.short	(.L_7 - .L_6)
	.align		4
.L_6:
        /*0028*/ 	.word	index@(triton_poi_fused_convolution_hardtanh_hardtanh_backward_17)
        /*002c*/ 	.word	0x00000000
.L_7:


//--------------------- .nv.info.triton_poi_fused_convolution_hardtanh_hardtanh_backward_17 --------------------------
	.section	.nv.info.triton_poi_fused_convolution_hardtanh_hardtanh_backward_17,"",@"SHT_CUDA_INFO"
	.sectionflags	@""
	.align	4


	//----- nvinfo : EIATTR_CUDA_API_VERSION
	.align		4
        /*0000*/ 	.byte	0x04, 0x37
        /*0002*/ 	.short	(.L_9 - .L_8)
.L_8:
        /*0004*/ 	.word	0x0000007c


	//----- nvinfo : EIATTR_KPARAM_INFO
	.align		4
.L_9:
        /*0008*/ 	.byte	0x04, 0x17
        /*000a*/ 	.short	(.L_11 - .L_10)
.L_10:
        /*000c*/ 	.word	0x00000000
        /*0010*/ 	.short	0x0004
        /*0012*/ 	.short	0x0020
        /*0014*/ 	.byte	0x00, 0xf0, 0x11, 0x00


	//----- nvinfo : EIATTR_KPARAM_INFO
	.align		4
.L_11:
        /*0018*/ 	.byte	0x04, 0x17
        /*001a*/ 	.short	(.L_13 - .L_12)
.L_12:
        /*001c*/ 	.word	0x00000000
        /*0020*/ 	.short	0x0003
        /*0022*/ 	.short	0x0018
        /*0024*/ 	.byte	0x00, 0xf4, 0x21, 0x00


	//----- nvinfo : EIATTR_KPARAM_INFO
	.align		4
.L_13:
        /*0028*/ 	.byte	0x04, 0x17
        /*002a*/ 	.short	(.L_15 - .L_14)
.L_14:
        /*002c*/ 	.word	0x00000000
        /*0030*/ 	.short	0x0002
        /*0032*/ 	.short	0x0010
        /*0034*/ 	.byte	0x00, 0xf4, 0x21, 0x00


	//----- nvinfo : EIATTR_KPARAM_INFO
	.align		4
.L_15:
        /*0038*/ 	.byte	0x04, 0x17
        /*003a*/ 	.short	(.L_17 - .L_16)
.L_16:
        /*003c*/ 	.word	0x00000000
        /*0040*/ 	.short	0x0001
        /*0042*/ 	.short	0x0008
        /*0044*/ 	.byte	0x00, 0xf4, 0x21, 0x00


	//----- nvinfo : EIATTR_KPARAM_INFO
	.align		4
.L_17:
        /*0048*/ 	.byte	0x04, 0x17
        /*004a*/ 	.short	(.L_19 - .L_18)
.L_18:
        /*004c*/ 	.word	0x00000000
        /*0050*/ 	.short	0x0000
        /*0052*/ 	.short	0x0000
        /*0054*/ 	.byte	0x00, 0xf4, 0x21, 0x00


	//----- nvinfo : EIATTR_SPARSE_MMA_MASK
	.align		4
.L_19:
        /*0058*/ 	.byte	0x03, 0x50
        /*005a*/ 	.short	0x0000


	//----- nvinfo : EIATTR_MAXREG_COUNT
	.align		4
        /*005c*/ 	.byte	0x03, 0x1b
        /*005e*/ 	.short	0x00ff


	//----- nvinfo : EIATTR_EXIT_INSTR_OFFSETS
	.align		4
        /*0060*/ 	.byte	0x04, 0x1c
        /*0062*/ 	.short	(.L_21 - .L_20)


	//   ....[0]....
.L_20:
        /*0064*/ 	.word	0x000002c0


	//   ....[1]....
        /*0068*/ 	.word	0x000002e0


	//----- nvinfo : EIATTR_REQNTID
	.align		4
.L_21:
        /*006c*/ 	.byte	0x04, 0x10
        /*006e*/ 	.short	(.L_23 - .L_22)
.L_22:
        /*0070*/ 	.word	0x00000100
        /*0074*/ 	.word	0x00000001
        /*0078*/ 	.word	0x00000001


	//----- nvinfo : EIATTR_CBANK_PARAM_SIZE
	.align		4
.L_23:
        /*007c*/ 	.byte	0x03, 0x19
        /*007e*/ 	.short	0x0024


	//----- nvinfo : EIATTR_PARAM_CBANK
	.align		4
        /*0080*/ 	.byte	0x04, 0x0a
        /*0082*/ 	.short	(.L_25 - .L_24)
	.align		4
.L_24:
        /*0084*/ 	.word	index@(.nv.constant0.triton_poi_fused_convolution_hardtanh_hardtanh_backward_17)
        /*0088*/ 	.short	0x0210
        /*008a*/ 	.short	0x0024


	//----- nvinfo : EIATTR_SW_WAR
	.align		4
.L_25:
        /*008c*/ 	.byte	0x04, 0x36
        /*008e*/ 	.short	(.L_27 - .L_26)
.L_26:
        /*0090*/ 	.word	0x00000008
.L_27:


//--------------------- .nv.callgraph             --------------------------
	.section	.nv.callgraph,"",@"SHT_CUDA_CALLGRAPH"
	.align	4
	.sectionentsize	8
	.align		4
        /*0000*/ 	.word	0x00000000
	.align		4
        /*0004*/ 	.word	0xffffffff
	.align		4
        /*0008*/ 	.word	0x00000000
	.align		4
        /*000c*/ 	.word	0xfffffffe
	.align		4
        /*0010*/ 	.word	0x00000000
	.align		4
        /*0014*/ 	.word	0xfffffffd
	.align		4
        /*0018*/ 	.word	0x00000000
	.align		4
        /*001c*/ 	.word	0xfffffffc


//--------------------- .text.triton_poi_fused_convolution_hardtanh_hardtanh_backward_17 --------------------------
	.section	.text.triton_poi_fused_convolution_hardtanh_hardtanh_backward_17,"ax",@progbits
	.align	128
        .global         triton_poi_fused_convolution_hardtanh_hardtanh_backward_17
        .type           triton_poi_fused_convolution_hardtanh_hardtanh_backward_17,@function
        .size           triton_poi_fused_convolution_hardtanh_hardtanh_backward_17,(.L_x_1 - triton_poi_fused_convolution_hardtanh_hardtanh_backward_17)
        .other          triton_poi_fused_convolution_hardtanh_hardtanh_backward_17,@"STO_CUDA_ENTRY STV_DEFAULT"
triton_poi_fused_convolution_hardtanh_hardtanh_backward_17:
.text.triton_poi_fused_convolution_hardtanh_hardtanh_backward_17:
[----:B------:R-:W0:Y:S02]  /*0000*/  LDC R1, c[0x0][0x28] ;  /* 0x00000a00ff017b82 */ /* 0x000e240000000800 */
[----:B------:R-:W1:Y:S01]  /*0010*/  S2R R0, SR_TID.X ;  /* 0x0000000000007919 */ /* 0x000e620000002100 */
[----:B------:R-:W2:Y:S01]  /*0020*/  LDC.64 R4, c[0x0][0x218] ;  /* 0x00008600ff047b82 */ /* 0x000ea20000000a00 */
[----:B------:R-:W-:Y:S02]  /*0030*/  CS2R R8, SRZ ;  /* 0x0000000000087805 */ /* 0x000fe4000001ff00 */
[----:B------:R-:W-:Y:S01]  /*0040*/  CS2R R10, SRZ ;  /* 0x00000000000a7805 */ /* 0x000fe2000001ff00 */
[----:B------:R-:W3:Y:S01]  /*0050*/  S2R R7, SR_CTAID.X ;  /* 0x0000000000077919 */ /* 0x000ee20000002500 */
[----:B------:R-:W-:Y:S01]  /*0060*/  ULDC.64 UR4, c[0x0][0x208] ;  /* 0x0000820000047ab9 */ /* 0x000fe20000000a00 */
[----:B------:R-:W-:Y:S02]  /*0070*/  ULDC.64 UR6, c[0x0][0x228] ;  /* 0x00008a0000067ab9 */ /* 0x000fe40000000a00 */
[----:B------:R-:W4:Y:S01]  /*0080*/  LDC.64 R2, c[0x0][0x210] ;  /* 0x00008400ff027b82 */ /* 0x000f220000000a00 */
[----:B-1----:R-:W-:Y:S01]  /*0090*/  IMAD.SHL.U32 R0, R0, 0x2, RZ ;  /* 0x0000000200007824 */ /* 0x002fe200078e00ff */
[----:B---3--:R-:W-:-:S04]  /*00a0*/  SHF.R.S32.HI R6, RZ, 0x16, R7 ;  /* 0x00000016ff067819 */ /* 0x008fc80000011407 */
[----:B------:R-:W-:-:S05]  /*00b0*/  LOP3.LUT R0, R0, 0x1fe, RZ, 0xc0, !PT ;  /* 0x000001fe00007812 */ /* 0x000fca00078ec0ff */
[----:B------:R-:W-:Y:S01]  /*00c0*/  IMAD R0, R7, 0x200, R0 ;  /* 0x0000020007007824 */ /* 0x000fe200078e0200 */
[----:B------:R-:W-:-:S03]  /*00d0*/  SGXT R7, R6, 0x1 ;  /* 0x000000010607781a */ /* 0x000fc60000000200 */
[C---:B----4-:R-:W-:Y:S01]  /*00e0*/  IMAD.WIDE R2, R0.reuse, 0x4, R2 ;  /* 0x0000000400027825 */ /* 0x050fe200078e0202 */
[----:B------:R-:W-:Y:S02]  /*00f0*/  LEA.HI R7, R7, R0, RZ, 0x5 ;  /* 0x0000000007077211 */ /* 0x000fe400078f28ff */
[----:B------:R-:W-:Y:S02]  /*0100*/  ISETP.GE.AND P2, PT, R0, 0x1e080, PT ;  /* 0x0001e0800000780c */ /* 0x000fe40003f46270 */
[----:B------:R-:W-:-:S05]  /*0110*/  LOP3.LUT R7, R7, 0xffffffe0, RZ, 0xc0, !PT ;  /* 0xffffffe007077812 */ /* 0x000fca00078ec0ff */
[----:B------:R-:W-:-:S04]  /*0120*/  IMAD.IADD R7, R0, 0x1, -R7 ;  /* 0x0000000100077824 */ /* 0x000fc800078e0a07 */
[----:B--2---:R-:W-:Y:S02]  /*0130*/  IMAD.WIDE R4, R7, 0x4, R4 ;  /* 0x0000000407047825 */ /* 0x004fe400078e0204 */
[----:B------:R-:W2:Y:S01]  /*0140*/  @!P2 LDG.E.64 R8, desc[UR4][R2.64] ;  /* 0x000000040208a981 */ /* 0x000ea2000c1e1b00 */
[----:B------:R-:W1:Y:S03]  /*0150*/  LDC.64 R6, c[0x0][0x220] ;  /* 0x00008800ff067b82 */ /* 0x000e660000000a00 */
[----:B------:R3:W2:Y:S02]  /*0160*/  @!P2 LDG.E.EL.64 R10, desc[UR4][R4.64] ;  /* 0x00000004040aa981 */ /* 0x0006a4000c2e1b00 */
[----:B---3--:R-:W-:Y:S01]  /*0170*/  IADD3 R4, P5, R0, UR6, RZ ;  /* 0x0000000600047c10 */ /* 0x008fe2000ffbe0ff */
[----:B-1----:R-:W-:-:S04]  /*0180*/  IMAD.WIDE R2, R0, 0x4, R6 ;  /* 0x0000000400027825 */ /* 0x002fc800078e0206 */
[----:B--2---:R-:W-:Y:S01]  /*0190*/  FADD R8, R10, R8 ;  /* 0x000000080a087221 */ /* 0x004fe20000000000 */
[----:B------:R-:W-:-:S04]  /*01a0*/  FADD R9, R11, R9 ;  /* 0x000000090b097221 */ /* 0x000fc80000000000 */
[C---:B------:R-:W-:Y:S02]  /*01b0*/  FSETP.GTU.AND P0, PT, R8.reuse, RZ, PT ;  /* 0x000000ff0800720b */ /* 0x040fe40003f0c000 */
[C---:B------:R-:W-:Y:S02]  /*01c0*/  FSETP.GTU.AND P1, PT, R9.reuse, RZ, PT ;  /* 0x000000ff0900720b */ /* 0x040fe40003f2c000 */
[----:B------:R-:W-:Y:S02]  /*01d0*/  FSEL R10, R8, RZ, P0 ;  /* 0x000000ff080a7208 */ /* 0x000fe40000000000 */
[----:B------:R-:W-:Y:S02]  /*01e0*/  FSEL R11, R9, RZ, P1 ;  /* 0x000000ff090b7208 */ /* 0x000fe40000800000 */
[----:B------:R-:W-:Y:S02]  /*01f0*/  FSETP.GEU.AND P4, PT, R10, 6, PT ;  /* 0x40c000000a00780b */ /* 0x000fe40003f8e000 */
[----:B------:R-:W-:-:S02]  /*0200*/  FSETP.GEU.AND P3, PT, R11, 6, PT ;  /* 0x40c000000b00780b */ /* 0x000fc40003f6e000 */
[----:B------:R-:W-:Y:S02]  /*0210*/  FSETP.GE.OR P0, PT, R8, 6, !P0 ;  /* 0x40c000000800780b */ /* 0x000fe40004706400 */
[----:B------:R-:W-:Y:S02]  /*0220*/  FSETP.GE.OR P1, PT, R9, 6, !P1 ;  /* 0x40c000000900780b */ /* 0x000fe40004f26400 */
[----:B------:R-:W-:Y:S02]  /*0230*/  SEL R5, RZ, 0x1, !P0 ;  /* 0x00000001ff057807 */ /* 0x000fe40004000000 */
[----:B------:R-:W-:Y:S02]  /*0240*/  FSETP.NAN.AND P6, PT, R10, R10, PT ;  /* 0x0000000a0a00720b */ /* 0x000fe40003fc8000 */
[----:B------:R-:W-:Y:S02]  /*0250*/  FSETP.NAN.AND P0, PT, R11, R11, PT ;  /* 0x0000000b0b00720b */ /* 0x000fe40003f08000 */
[----:B------:R-:W-:-:S02]  /*0260*/  SEL R6, RZ, 0x100, !P1 ;  /* 0x00000100ff067807 */ /* 0x000fc40004800000 */
[----:B------:R-:W-:Y:S02]  /*0270*/  @P4 SEL R10, R10, 0x40c00000, P6 ;  /* 0x40c000000a0a4807 */ /* 0x000fe40003000000 */
[----:B------:R-:W-:Y:S01]  /*0280*/  @P3 SEL R11, R11, 0x40c00000, P0 ;  /* 0x40c000000b0b3807 */ /* 0x000fe20000000000 */
[----:B------:R-:W-:Y:S01]  /*0290*/  IMAD.IADD R7, R5, 0x1, R6 ;  /* 0x0000000105077824 */ /* 0x000fe200078e0206 */
[----:B------:R-:W-:-:S03]  /*02a0*/  LEA.HI.X.SX32 R5, R0, UR7, 0x1, P5 ;  /* 0x0000000700057c11 */ /* 0x000fc6000a8f0eff */
[----:B------:R1:W-:Y:S01]  /*02b0*/  @!P2 STG.E.64 desc[UR4][R2.64], R10 ;  /* 0x0000000a0200a986 */ /* 0x0003e2000c101b04 */
[----:B------:R-:W-:Y:S05]  /*02c0*/  @P2 EXIT ;  /* 0x000000000000294d */ /* 0x000fea0003800000 */
[----:B------:R-:W-:Y:S01]  /*02d0*/  STG.E.U16 desc[UR4][R4.64], R7 ;  /* 0x0000000704007986 */ /* 0x000fe2000c101504 */
[----:B------:R-:W-:Y:S05]  /*02e0*/  EXIT ;  /* 0x000000000000794d */ /* 0x000fea0003800000 */
.L_x_0:
[----:B------:R-:W-:-:S00]  /*02f0*/  BRA `(.L_x_0) ;  /* 0xfffffffc00fc7947 */ /* 0x000fc0000383ffff */
[----:B------:R-:W-:-:S00]  /*0300*/  NOP ;  /* 0x0000000000007918 */ /* 0x000fc00000000000 */
[----:B------:R-:W-:-:S00]  /*0310*/  NOP ;  /* 0x0000000000007918 */ /* 0x000fc00000000000 */
[----:B------:R-:W-:-:S00]  /*0320*/  NOP ;  /* 0x0000000000007918 */ /* 0x000fc00000000000 */
[----:B------:R-:W-:-:S00]  /*0330*/  NOP ;  /* 0x0000000000007918 */ /* 0x000fc00000000000 */
[----:B------:R-:W-:-:S00]  /*0340*/  NOP ;  /* 0x0000000000007918 */ /* 0x000fc00000000000 */
[----:B------:R-:W-:-:S00]  /*0350*/  NOP ;  /* 0x0000000000007918 */ /* 0x000fc00000000000 */
[----:B------:R-:W-:-:S00]  /*0360*/  NOP ;  /* 0x0000000000007918 */ /* 0x000fc00000000000 */
[----:B------:R-:W-:-:S00]  /*0370*/  NOP ;  /* 0x0000000000007918 */ /* 0x000fc00000000000 */
.L_x_1:


//--------------------- .nv.constant0.triton_poi_fused_convolution_hardtanh_hardtanh_backward_17 --------------------------
	.section	.nv.constant0.triton_poi_fused_convolution_hardtanh_hardtanh_backward_17,"a",@progbits
	.sectionflags	@""
	.align	4
.nv.constant0.triton_poi_fused_convolution_hardtanh_hardtanh_backward_17:
	.zero		564
